//
// Generated by NVIDIA NVVM Compiler
//
// Compiler Build ID: CL-36424714
// Cuda compilation tools, release 13.0, V13.0.88
// Based on NVVM 20.0.0
//

.version 9.0
.target sm_100
.address_size 64

	// .globl	_Z12sieve_kernelmPbPmm

.visible .entry _Z12sieve_kernelmPbPmm(
	.param .u64 _Z12sieve_kernelmPbPmm_param_0,
	.param .u64 .ptr .align 1 _Z12sieve_kernelmPbPmm_param_1,
	.param .u64 .ptr .align 1 _Z12sieve_kernelmPbPmm_param_2,
	.param .u64 _Z12sieve_kernelmPbPmm_param_3
)
{
	.reg .pred 	%p<8>;
	.reg .b16 	%rs<2>;
	.reg .b32 	%r<7>;
	.reg .b64 	%rd<21>;

	ld.param.u64 	%rd10, [_Z12sieve_kernelmPbPmm_param_0];
	ld.param.u64 	%rd11, [_Z12sieve_kernelmPbPmm_param_1];
	ld.param.u64 	%rd12, [_Z12sieve_kernelmPbPmm_param_2];
	ld.param.u64 	%rd13, [_Z12sieve_kernelmPbPmm_param_3];
	mov.u32 	%r2, %ctaid.x;
	mov.u32 	%r3, %ntid.x;
	mov.u32 	%r4, %tid.x;
	mad.lo.s32 	%r5, %r2, %r3, %r4;
	cvt.u64.u32 	%rd19, %r5;
	mov.u32 	%r6, %nctaid.x;
	mul.lo.s32 	%r1, %r3, %r6;
	setp.lt.u64 	%p1, %rd10, %rd19;
	@%p1 bra 	$L__BB0_7;
	cvt.u64.u32 	%rd2, %r1;
	cvta.to.global.u64 	%rd3, %rd12;
	cvta.to.global.u64 	%rd4, %rd11;
$L__BB0_2:
	setp.eq.s64 	%p2, %rd13, 0;
	setp.lt.u64 	%p3, %rd19, 2;
	or.pred  	%p4, %p3, %p2;
	@%p4 bra 	$L__BB0_6;
	mov.b64 	%rd20, 0;
$L__BB0_4:
	shl.b64 	%rd15, %rd20, 3;
	add.s64 	%rd16, %rd3, %rd15;
	ld.global.u64 	%rd17, [%rd16];
	mul.lo.s64 	%rd7, %rd17, %rd19;
	setp.gt.u64 	%p5, %rd7, %rd10;
	@%p5 bra 	$L__BB0_6;
	add.s64 	%rd18, %rd4, %rd7;
	mov.b16 	%rs1, 0;
	st.global.u8 	[%rd18], %rs1;
	add.s64 	%rd20, %rd20, 1;
	setp.ne.s64 	%p6, %rd20, %rd13;
	@%p6 bra 	$L__BB0_4;
$L__BB0_6:
	add.s64 	%rd19, %rd19, %rd2;
	setp.le.u64 	%p7, %rd19, %rd10;
	@%p7 bra 	$L__BB0_2;
$L__BB0_7:
	ret;

}


// ===== COMPILED SASS (sm_100) =====

	.target	sm_100

	.elftype	@"ET_EXEC"


//--------------------- .note.nv.tkinfo           --------------------------
	.section	.note.nv.tkinfo,"",@"SHT_NOTE"
	.sectionflags	@"SHF_NOTE_NV_TKINFO"
	.tkinfo
        /*0018*/ 	.word	0x00000002
        /*0030*/ 	.string	""
        /*0030*/ 	.string	"ptxas"
        /*0030*/ 	.string	"Cuda compilation tools, release 13.0, V13.0.88"
        /*0030*/ 	.string	"Build cuda_13.0.r13.0/compiler.36424714_0"
        /*0030*/ 	.string	"-arch sm_100 -m 64 "



//--------------------- .note.nv.cuinfo           --------------------------
	.section	.note.nv.cuinfo,"",@"SHT_NOTE"
	.sectionflags	@"SHF_NOTE_NV_CUINFO"
        /*0018*/ 	.short	0x0002
        /*001a*/ 	.short	0x0064
        /*001c*/ 	.short	0x0082
	.zero		2


//--------------------- .nv.info                  --------------------------
	.section	.nv.info,"",@"SHT_CUDA_INFO"
	.align	4


	//----- nvinfo : EIATTR_REGCOUNT
	.align		4
        /*0000*/ 	.byte	0x04, 0x2f
        /*0002*/ 	.short	(.L_1 - .L_0)
	.align		4
.L_0:
        /*0004*/ 	.word	index@(_Z12sieve_kernelmPbPmm)
        /*0008*/ 	.word	0x00000010


	//----- nvinfo : EIATTR_FRAME_SIZE
	.align		4
.L_1:
        /*000c*/ 	.byte	0x04, 0x11
        /*000e*/ 	.short	(.L_3 - .L_2)
	.align		4
.L_2:
        /*0010*/ 	.word	index@(_Z12sieve_kernelmPbPmm)
        /*0014*/ 	.word	0x00000000


	//----- nvinfo : EIATTR_MIN_STACK_SIZE
	.align		4
.L_3:
        /*0018*/ 	.byte	0x04, 0x12
        /*001a*/ 	.short	(.L_5 - .L_4)
	.align		4
.L_4:
        /*001c*/ 	.word	index@(_Z12sieve_kernelmPbPmm)
        /*0020*/ 	.word	0x00000000
.L_5:


//--------------------- .nv.compat                --------------------------
	.section	.nv.compat,"",@"SHT_CUDA_COMPAT_INFO"
	.align	4
        /*0000*/ 	.byte	0x02, 0x09, 0x00, 0x00, 0x02, 0x02, 0x01, 0x00, 0x02, 0x05, 0x05, 0x00, 0x03, 0x07, 0x01, 0x01
        /*0010*/ 	.byte	0x02, 0x03, 0x00, 0x00, 0x02, 0x06, 0x01, 0x00, 0x04, 0x0b, 0x08, 0x00, 0x09, 0x00, 0x00, 0x00
        /*0020*/ 	.byte	0x00, 0x00, 0x00, 0x00


//--------------------- .nv.info._Z12sieve_kernelmPbPmm --------------------------
	.section	.nv.info._Z12sieve_kernelmPbPmm,"",@"SHT_CUDA_INFO"
	.sectionflags	@""
	.align	4


	//----- nvinfo : EIATTR_CUDA_API_VERSION
	.align		4
        /*0000*/ 	.byte	0x04, 0x37
        /*0002*/ 	.short	(.L_7 - .L_6)
.L_6:
        /*0004*/ 	.word	0x00000082


	//----- nvinfo : EIATTR_KPARAM_INFO
	.align		4
.L_7:
        /*0008*/ 	.byte	0x04, 0x17
        /*000a*/ 	.short	(.L_9 - .L_8)
.L_8:
        /*000c*/ 	.word	0x00000000
        /*0010*/ 	.short	0x0003
        /*0012*/ 	.short	0x0018
        /*0014*/ 	.byte	0x00, 0xf0, 0x21, 0x00


	//----- nvinfo : EIATTR_KPARAM_INFO
	.align		4
.L_9:
        /*0018*/ 	.byte	0x04, 0x17
        /*001a*/ 	.short	(.L_11 - .L_10)
.L_10:
        /*001c*/ 	.word	0x00000000
        /*0020*/ 	.short	0x0002
        /*0022*/ 	.short	0x0010
        /*0024*/ 	.byte	0x00, 0xf5, 0x21, 0x00


	//----- nvinfo : EIATTR_KPARAM_INFO
	.align		4
.L_11:
        /*0028*/ 	.byte	0x04, 0x17
        /*002a*/ 	.short	(.L_13 - .L_12)
.L_12:
        /*002c*/ 	.word	0x00000000
        /*0030*/ 	.short	0x0001
        /*0032*/ 	.short	0x0008
        /*0034*/ 	.byte	0x00, 0xf5, 0x21, 0x00


	//----- nvinfo : EIATTR_KPARAM_INFO
	.align		4
.L_13:
        /*0038*/ 	.byte	0x04, 0x17
        /*003a*/ 	.short	(.L_15 - .L_14)
.L_14:
        /*003c*/ 	.word	0x00000000
        /*0040*/ 	.short	0x0000
        /*0042*/ 	.short	0x0000
        /*0044*/ 	.byte	0x00, 0xf0, 0x21, 0x00


	//----- nvinfo : EIATTR_SPARSE_MMA_MASK
	.align		4
.L_15:
        /*0048*/ 	.byte	0x03, 0x50
        /*004a*/ 	.short	0x0000


	//----- nvinfo : EIATTR_MAXREG_COUNT
	.align		4
        /*004c*/ 	.byte	0x03, 0x1b
        /*004e*/ 	.short	0x00ff


	//----- nvinfo : EIATTR_MERCURY_ISA_VERSION
	.align		4
        /*0050*/ 	.byte	0x03, 0x5f
        /*0052*/ 	.short	0x0101


	//----- nvinfo : EIATTR_VRC_CTA_INIT_COUNT
	.align		4
        /*0054*/ 	.byte	0x02, 0x4a
	.zero		1
	.zero		1


	//----- nvinfo : EIATTR_EXIT_INSTR_OFFSETS
	.align		4
        /*0058*/ 	.byte	0x04, 0x1c
        /*005a*/ 	.short	(.L_17 - .L_16)


	//   ....[0]....
.L_16:
        /*005c*/ 	.word	0x000000a0


	//   ....[1]....
        /*0060*/ 	.word	0x00000340


	//----- nvinfo : EIATTR_CRS_STACK_SIZE
	.align		4
.L_17:
        /*0064*/ 	.byte	0x04, 0x1e
        /*0066*/ 	.short	(.L_19 - .L_18)
.L_18:
        /*0068*/ 	.word	0x00000000


	//----- nvinfo : EIATTR_CBANK_PARAM_SIZE
	.align		4
.L_19:
        /*006c*/ 	.byte	0x03, 0x19
        /*006e*/ 	.short	0x0020


	//----- nvinfo : EIATTR_PARAM_CBANK
	.align		4
        /*0070*/ 	.byte	0x04, 0x0a
        /*0072*/ 	.short	(.L_21 - .L_20)
	.align		4
.L_20:
        /*0074*/ 	.word	index@(.nv.constant0._Z12sieve_kernelmPbPmm)
        /*0078*/ 	.short	0x0380
        /*007a*/ 	.short	0x0020


	//----- nvinfo : EIATTR_SW_WAR
	.align		4
.L_21:
        /*007c*/ 	.byte	0x04, 0x36
        /*007e*/ 	.short	(.L_23 - .L_22)
.L_22:
        /*0080*/ 	.word	0x00000008
.L_23:


//--------------------- .nv.callgraph             --------------------------
	.section	.nv.callgraph,"",@"SHT_CUDA_CALLGRAPH"
	.align	4
	.sectionentsize	8
	.align		4
        /*0000*/ 	.word	0x00000000
	.align		4
        /*0004*/ 	.word	0xffffffff
	.align		4
        /*0008*/ 	.word	0x00000000
	.align		4
        /*000c*/ 	.word	0xfffffffe
	.align		4
        /*0010*/ 	.word	0x00000000
	.align		4
        /*0014*/ 	.word	0xfffffffd
	.align		4
        /*0018*/ 	.word	0x00000000
	.align		4
        /*001c*/ 	.word	0xfffffffc


//--------------------- .text._Z12sieve_kernelmPbPmm --------------------------
	.section	.text._Z12sieve_kernelmPbPmm,"ax",@progbits
	.align	128
        .global         _Z12sieve_kernelmPbPmm
        .type           _Z12sieve_kernelmPbPmm,@function
        .size           _Z12sieve_kernelmPbPmm,(.L_x_5 - _Z12sieve_kernelmPbPmm)
        .other          _Z12sieve_kernelmPbPmm,@"STO_CUDA_ENTRY STV_DEFAULT"
_Z12sieve_kernelmPbPmm:
.text._Z12sieve_kernelmPbPmm:
[----:B------:R-:W-:Y:S01]  /*0000*/  LDC R1, c[0x0][0x37c] ;  /* 0x0000df00ff017b82 */ /* 0x000fe20000000800 */
[----:B------:R-:W0:Y:S07]  /*0010*/  S2R R3, SR_TID.X ;  /* 0x0000000000037919 */ /* 0x000e2e0000002100 */
[----:B------:R-:W0:Y:S01]  /*0020*/  S2UR UR4, SR_CTAID.X ;  /* 0x00000000000479c3 */ /* 0x000e220000002500 */
[----:B------:R-:W1:Y:S07]  /*0030*/  LDCU.64 UR6, c[0x0][0x380] ;  /* 0x00007000ff0677ac */ /* 0x000e6e0008000a00 */
[----:B------:R-:W0:Y:S01]  /*0040*/  LDC R6, c[0x0][0x360] ;  /* 0x0000d800ff067b82 */ /* 0x000e220000000800 */
[----:B------:R-:W2:Y:S01]  /*0050*/  LDCU UR5, c[0x0][0x370] ;  /* 0x00006e00ff0577ac */ /* 0x000ea20008000800 */
[----:B0-----:R-:W-:-:S02]  /*0060*/  IMAD R0, R6, UR4, R3 ;  /* 0x0000000406007c24 */ /* 0x001fc4000f8e0203 */
[----:B--2---:R-:W-:-:S03]  /*0070*/  IMAD R6, R6, UR5, RZ ;  /* 0x0000000506067c24 */ /* 0x004fc6000f8e02ff */
[----:B-1----:R-:W-:-:S04]  /*0080*/  ISETP.GT.U32.AND P0, PT, R0, UR6, PT ;  /* 0x0000000600007c0c */ /* 0x002fc8000bf04070 */
[----:B------:R-:W-:-:S13]  /*0090*/  ISETP.GT.U32.AND.EX P0, PT, RZ, UR7, PT, P0 ;  /* 0x00000007ff007c0c */ /* 0x000fda000bf04100 */
[----:B------:R-:W-:Y:S05]  /*00a0*/  @P0 EXIT ;  /* 0x000000000000094d */ /* 0x000fea0003800000 */
[----:B------:R-:W-:Y:S01]  /*00b0*/  IMAD.MOV.U32 R9, RZ, RZ, R0 ;  /* 0x000000ffff097224 */ /* 0x000fe200078e0000 */
[----:B------:R-:W0:Y:S01]  /*00c0*/  LDCU.64 UR4, c[0x0][0x358] ;  /* 0x00006b00ff0477ac */ /* 0x000e220008000a00 */
[----:B------:R-:W-:Y:S01]  /*00d0*/  IMAD.MOV.U32 R11, RZ, RZ, RZ ;  /* 0x000000ffff0b7224 */ /* 0x000fe200078e00ff */
[----:B------:R-:W1:Y:S01]  /*00e0*/  LDCU.64 UR12, c[0x0][0x380] ;  /* 0x00007000ff0c77ac */ /* 0x000e620008000a00 */
[----:B------:R-:W2:Y:S01]  /*00f0*/  LDCU.64 UR14, c[0x0][0x398] ;  /* 0x00007300ff0e77ac */ /* 0x000ea20008000a00 */
[----:B------:R-:W3:Y:S01]  /*0100*/  LDCU.64 UR8, c[0x0][0x390] ;  /* 0x00007200ff0877ac */ /* 0x000ee20008000a00 */
[----:B------:R-:W4:Y:S03]  /*0110*/  LDCU.64 UR10, c[0x0][0x388] ;  /* 0x00007100ff0a77ac */ /* 0x000f260008000a00 */
.L_x_3:
[----:B------:R-:W5:Y:S01]  /*0120*/  LDCU.64 UR6, c[0x0][0x398] ;  /* 0x00007300ff0677ac */ /* 0x000f620008000a00 */
[----:B------:R-:W-:Y:S01]  /*0130*/  ISETP.LT.U32.AND P0, PT, R9, 0x2, PT ;  /* 0x000000020900780c */ /* 0x000fe20003f01070 */
[----:B------:R-:W-:Y:S01]  /*0140*/  BSSY.RECONVERGENT B0, `(.L_x_0) ;  /* 0x0000019000007945 */ /* 0x000fe20003800200 */
[----:B-----5:R-:W-:-:S04]  /*0150*/  ISETP.NE.U32.AND P1, PT, RZ, UR6, PT ;  /* 0x00000006ff007c0c */ /* 0x020fc8000bf25070 */
[----:B------:R-:W-:-:S04]  /*0160*/  ISETP.NE.AND.EX P1, PT, RZ, UR7, PT, P1 ;  /* 0x00000007ff007c0c */ /* 0x000fc8000bf25310 */
[----:B------:R-:W-:-:S13]  /*0170*/  ISETP.LT.U32.OR.EX P0, PT, R11, RZ, !P1, P0 ;  /* 0x000000ff0b00720c */ /* 0x000fda0004f01500 */
[----:B------:R-:W-:Y:S05]  /*0180*/  @P0 BRA `(.L_x_1) ;  /* 0x0000000000500947 */ /* 0x000fea0003800000 */
[----:B------:R-:W-:Y:S02]  /*0190*/  IMAD.MOV.U32 R0, RZ, RZ, RZ ;  /* 0x000000ffff007224 */ /* 0x000fe400078e00ff */
[----:B------:R-:W-:-:S07]  /*01a0*/  IMAD.MOV.U32 R7, RZ, RZ, RZ ;  /* 0x000000ffff077224 */ /* 0x000fce00078e00ff */
.L_x_2:
[----:B---3--:R-:W-:-:S04]  /*01b0*/  LEA R2, P0, R0, UR8, 0x3 ;  /* 0x0000000800027c11 */ /* 0x008fc8000f8018ff */
[----:B------:R-:W-:-:S06]  /*01c0*/  LEA.HI.X R3, R0, UR9, R7, 0x3, P0 ;  /* 0x0000000900037c11 */ /* 0x000fcc00080f1c07 */
[----:B0-----:R-:W3:Y:S02]  /*01d0*/  LDG.E.64 R2, desc[UR4][R2.64] ;  /* 0x0000000402027981 */ /* 0x001ee4000c1e1b00 */
[-C--:B---3--:R-:W-:Y:S02]  /*01e0*/  IMAD R8, R3, R9.reuse, RZ ;  /* 0x0000000903087224 */ /* 0x088fe400078e02ff */
[----:B------:R-:W-:-:S04]  /*01f0*/  IMAD.WIDE.U32 R4, R2, R9, RZ ;  /* 0x0000000902047225 */ /* 0x000fc800078e00ff */
[----:B------:R-:W-:Y:S01]  /*0200*/  IMAD R13, R2, R11, R8 ;  /* 0x0000000b020d7224 */ /* 0x000fe200078e0208 */
[----:B-1----:R-:W-:-:S03]  /*0210*/  ISETP.GT.U32.AND P0, PT, R4, UR12, PT ;  /* 0x0000000c04007c0c */ /* 0x002fc6000bf04070 */
[----:B------:R-:W-:-:S05]  /*0220*/  IMAD.IADD R13, R5, 0x1, R13 ;  /* 0x00000001050d7824 */ /* 0x000fca00078e020d */
[----:B------:R-:W-:-:S13]  /*0230*/  ISETP.GT.U32.AND.EX P0, PT, R13, UR13, PT, P0 ;  /* 0x0000000d0d007c0c */ /* 0x000fda000bf04100 */
[----:B------:R-:W-:Y:S05]  /*0240*/  @P0 BRA `(.L_x_1) ;  /* 0x0000000000200947 */ /* 0x000fea0003800000 */
[----:B----4-:R-:W-:-:S04]  /*0250*/  IADD3 R2, P0, PT, R4, UR10, RZ ;  /* 0x0000000a04027c10 */ /* 0x010fc8000ff1e0ff */
[----:B------:R-:W-:Y:S02]  /*0260*/  IADD3.X R3, PT, PT, R13, UR11, RZ, P0, !PT ;  /* 0x0000000b0d037c10 */ /* 0x000fe400087fe4ff */
[----:B------:R-:W-:-:S03]  /*0270*/  IADD3 R0, P0, PT, R0, 0x1, RZ ;  /* 0x0000000100007810 */ /* 0x000fc60007f1e0ff */
[----:B------:R0:W-:Y:S02]  /*0280*/  STG.E.U8 desc[UR4][R2.64], RZ ;  /* 0x000000ff02007986 */ /* 0x0001e4000c101104 */
[----:B------:R-:W-:Y:S01]  /*0290*/  IMAD.X R7, RZ, RZ, R7, P0 ;  /* 0x000000ffff077224 */ /* 0x000fe200000e0607 */
[----:B--2---:R-:W-:-:S04]  /*02a0*/  ISETP.NE.U32.AND P0, PT, R0, UR14, PT ;  /* 0x0000000e00007c0c */ /* 0x004fc8000bf05070 */
[----:B------:R-:W-:-:S13]  /*02b0*/  ISETP.NE.AND.EX P0, PT, R7, UR15, PT, P0 ;  /* 0x0000000f07007c0c */ /* 0x000fda000bf05300 */
[----:B0-----:R-:W-:Y:S05]  /*02c0*/  @P0 BRA `(.L_x_2) ;  /* 0xfffffffc00b80947 */ /* 0x001fea000383ffff */
.L_x_1:
[----:B01234-:R-:W-:Y:S05]  /*02d0*/  BSYNC.RECONVERGENT B0 ;  /* 0x0000000000007941 */ /* 0x01ffea0003800200 */
.L_x_0:
[----:B------:R-:W0:Y:S01]  /*02e0*/  LDCU.64 UR6, c[0x0][0x380] ;  /* 0x00007000ff0677ac */ /* 0x000e220008000a00 */
[----:B------:R-:W-:-:S05]  /*02f0*/  IADD3 R9, P0, PT, R6, R9, RZ ;  /* 0x0000000906097210 */ /* 0x000fca0007f1e0ff */
[----:B------:R-:W-:Y:S01]  /*0300*/  IMAD.X R11, RZ, RZ, R11, P0 ;  /* 0x000000ffff0b7224 */ /* 0x000fe200000e060b */
[----:B0-----:R-:W-:-:S04]  /*0310*/  ISETP.GT.U32.AND P0, PT, R9, UR6, PT ;  /* 0x0000000609007c0c */ /* 0x001fc8000bf04070 */
[----:B------:R-:W-:-:S13]  /*0320*/  ISETP.GT.U32.AND.EX P0, PT, R11, UR7, PT, P0 ;  /* 0x000000070b007c0c */ /* 0x000fda000bf04100 */
[----:B------:R-:W-:Y:S05]  /*0330*/  @!P0 BRA `(.L_x_3) ;  /* 0xfffffffc00788947 */ /* 0x000fea000383ffff */
[----:B------:R-:W-:Y:S05]  /*0340*/  EXIT ;  /* 0x000000000000794d */ /* 0x000fea0003800000 */
.L_x_4:
[----:B------:R-:W-:-:S00]  /*0350*/  BRA `(.L_x_4) ;  /* 0xfffffffc00fc7947 */ /* 0x000fc0000383ffff */
[----:B------:R-:W-:-:S00]  /*0360*/  NOP ;  /* 0x0000000000007918 */ /* 0x000fc00000000000 */
        /* <DEDUP_REMOVED lines=9> */
.L_x_5:


//--------------------- .nv.shared.reserved.0     --------------------------
	.section	.nv.shared.reserved.0,"aw",@nobits
	.weak		__nv_reservedSMEM_offset_0_alias
	.size		__nv_reservedSMEM_offset_0_alias, 0, 64
	.other		__nv_reservedSMEM_offset_0_alias,@"STO_CUDA_RESERVED_SHARED STV_DEFAULT"
__nv_reservedSMEM_offset_0_alias:
	.zero		0
	.zero		64


//--------------------- .nv.constant0._Z12sieve_kernelmPbPmm --------------------------
	.section	.nv.constant0._Z12sieve_kernelmPbPmm,"a",@progbits
	.sectionflags	@""
	.align	4
.nv.constant0._Z12sieve_kernelmPbPmm:
	.zero		928


//--------------------- SYMBOLS --------------------------

	.type		.nv.reservedSmem.offset0,@object
	.size		.nv.reservedSmem.offset0,0x4
